//
// Generated by NVIDIA NVVM Compiler
//
// Compiler Build ID: CL-36424714
// Cuda compilation tools, release 13.0, V13.0.88
// Based on NVVM 20.0.0
//

.version 9.0
.target sm_100
.address_size 64

	// .globl	_Z14hello_from_gpuv
.extern .func  (.param .b32 func_retval0) vprintf
(
	.param .b64 vprintf_param_0,
	.param .b64 vprintf_param_1
)
;
.global .align 1 .b8 $str[42] = {72, 101, 108, 108, 111, 32, 87, 111, 114, 108, 100, 32, 102, 114, 111, 109, 32, 98, 108, 111, 99, 107, 45, 37, 100, 32, 97, 110, 100, 32, 116, 104, 114, 101, 97, 100, 45, 37, 100, 33, 10};

.visible .entry _Z14hello_from_gpuv()
{
	.local .align 8 .b8 	__local_depot0[8];
	.reg .b64 	%SP;
	.reg .b64 	%SPL;
	.reg .b32 	%r<8>;
	.reg .b64 	%rd<5>;

	mov.u64 	%SPL, __local_depot0;
	cvta.local.u64 	%SP, %SPL;
	add.u64 	%rd1, %SP, 0;
	add.u64 	%rd2, %SPL, 0;
	mov.u32 	%r1, %ctaid.x;
	mov.u32 	%r2, %tid.x;
	mov.u32 	%r3, %tid.y;
	mov.u32 	%r4, %ntid.x;
	mad.lo.s32 	%r5, %r3, %r4, %r2;
	st.local.v2.u32 	[%rd2], {%r1, %r5};
	mov.u64 	%rd3, $str;
	cvta.global.u64 	%rd4, %rd3;
	{ // callseq 0, 0
	.param .b64 param0;
	st.param.b64 	[param0], %rd4;
	.param .b64 param1;
	st.param.b64 	[param1], %rd1;
	.param .b32 retval0;
	call.uni (retval0), 
	vprintf, 
	(
	param0, 
	param1
	);
	ld.param.b32 	%r6, [retval0];
	} // callseq 0
	ret;

}


// ===== COMPILED SASS (sm_100) =====

	.target	sm_100

	.elftype	@"ET_EXEC"


//--------------------- .note.nv.tkinfo           --------------------------
	.section	.note.nv.tkinfo,"",@"SHT_NOTE"
	.sectionflags	@"SHF_NOTE_NV_TKINFO"
	.tkinfo
        /*0018*/ 	.word	0x00000002
        /*0030*/ 	.string	""
        /*0030*/ 	.string	"ptxas"
        /*0030*/ 	.string	"Cuda compilation tools, release 13.0, V13.0.88"
        /*0030*/ 	.string	"Build cuda_13.0.r13.0/compiler.36424714_0"
        /*0030*/ 	.string	"-arch sm_100 -m 64 "



//--------------------- .note.nv.cuinfo           --------------------------
	.section	.note.nv.cuinfo,"",@"SHT_NOTE"
	.sectionflags	@"SHF_NOTE_NV_CUINFO"
        /*0018*/ 	.short	0x0002
        /*001a*/ 	.short	0x0064
        /*001c*/ 	.short	0x0082
	.zero		2


//--------------------- .nv.info                  --------------------------
	.section	.nv.info,"",@"SHT_CUDA_INFO"
	.align	4


	//----- nvinfo : EIATTR_REGCOUNT
	.align		4
        /*0000*/ 	.byte	0x04, 0x2f
        /*0002*/ 	.short	(.L_2 - .L_1)
	.align		4
.L_1:
        /*0004*/ 	.word	index@(_Z14hello_from_gpuv)
        /*0008*/ 	.word	0x00000018


	//----- nvinfo : EIATTR_FRAME_SIZE
	.align		4
.L_2:
        /*000c*/ 	.byte	0x04, 0x11
        /*000e*/ 	.short	(.L_4 - .L_3)
	.align		4
.L_3:
        /*0010*/ 	.word	index@(_Z14hello_from_gpuv)
        /*0014*/ 	.word	0x00000008


	//----- nvinfo : EIATTR_MIN_STACK_SIZE
	.align		4
.L_4:
        /*0018*/ 	.byte	0x04, 0x12
        /*001a*/ 	.short	(.L_6 - .L_5)
	.align		4
.L_5:
        /*001c*/ 	.word	index@(_Z14hello_from_gpuv)
        /*0020*/ 	.word	0x00000008
.L_6:


//--------------------- .nv.compat                --------------------------
	.section	.nv.compat,"",@"SHT_CUDA_COMPAT_INFO"
	.align	4
        /*0000*/ 	.byte	0x02, 0x09, 0x00, 0x00, 0x02, 0x02, 0x01, 0x00, 0x02, 0x05, 0x05, 0x00, 0x03, 0x07, 0x01, 0x01
        /*0010*/ 	.byte	0x02, 0x03, 0x00, 0x00, 0x02, 0x06, 0x01, 0x00, 0x04, 0x0b, 0x08, 0x00, 0x09, 0x00, 0x00, 0x00
        /*0020*/ 	.byte	0x00, 0x00, 0x00, 0x00


//--------------------- .nv.info._Z14hello_from_gpuv --------------------------
	.section	.nv.info._Z14hello_from_gpuv,"",@"SHT_CUDA_INFO"
	.sectionflags	@""
	.align	4


	//----- nvinfo : EIATTR_CUDA_API_VERSION
	.align		4
        /*0000*/ 	.byte	0x04, 0x37
        /*0002*/ 	.short	(.L_8 - .L_7)
.L_7:
        /*0004*/ 	.word	0x00000082


	//----- nvinfo : EIATTR_SPARSE_MMA_MASK
	.align		4
.L_8:
        /*0008*/ 	.byte	0x03, 0x50
        /*000a*/ 	.short	0x0000


	//----- nvinfo : EIATTR_MAXREG_COUNT
	.align		4
        /*000c*/ 	.byte	0x03, 0x1b
        /*000e*/ 	.short	0x00ff


	//----- nvinfo : EIATTR_EXTERNS
	.align		4
        /*0010*/ 	.byte	0x04, 0x0f
        /*0012*/ 	.short	(.L_10 - .L_9)


	//   ....[0]....
	.align		4
.L_9:
        /*0014*/ 	.word	index@(vprintf)


	//----- nvinfo : EIATTR_MERCURY_ISA_VERSION
	.align		4
.L_10:
        /*0018*/ 	.byte	0x03, 0x5f
        /*001a*/ 	.short	0x0101


	//----- nvinfo : EIATTR_VRC_CTA_INIT_COUNT
	.align		4
        /*001c*/ 	.byte	0x02, 0x4a
	.zero		1
	.zero		1


	//----- nvinfo : EIATTR_SYSCALL_OFFSETS
	.align		4
        /*0020*/ 	.byte	0x04, 0x46
        /*0022*/ 	.short	(.L_12 - .L_11)


	//   ....[0]....
.L_11:
        /*0024*/ 	.word	0x00000120


	//----- nvinfo : EIATTR_EXIT_INSTR_OFFSETS
	.align		4
.L_12:
        /*0028*/ 	.byte	0x04, 0x1c
        /*002a*/ 	.short	(.L_14 - .L_13)


	//   ....[0]....
.L_13:
        /*002c*/ 	.word	0x00000130


	//----- nvinfo : EIATTR_SW_WAR
	.align		4
.L_14:
        /*0030*/ 	.byte	0x04, 0x36
        /*0032*/ 	.short	(.L_16 - .L_15)
.L_15:
        /*0034*/ 	.word	0x00000008
.L_16:


//--------------------- .nv.callgraph             --------------------------
	.section	.nv.callgraph,"",@"SHT_CUDA_CALLGRAPH"
	.align	4
	.sectionentsize	8
	.align		4
        /*0000*/ 	.word	0x00000000
	.align		4
        /*0004*/ 	.word	0xffffffff
	.align		4
        /*0008*/ 	.word	index@(_Z14hello_from_gpuv)
	.align		4
        /*000c*/ 	.word	index@(vprintf)
	.align		4
        /*0010*/ 	.word	0x00000000
	.align		4
        /*0014*/ 	.word	0xfffffffe
	.align		4
        /*0018*/ 	.word	0x00000000
	.align		4
        /*001c*/ 	.word	0xfffffffd
	.align		4
        /*0020*/ 	.word	0x00000000
	.align		4
        /*0024*/ 	.word	0xfffffffc


//--------------------- .nv.constant4             --------------------------
	.section	.nv.constant4,"a",@progbits
	.align	8
	.align		8
.nv.constant4:
        /*0000*/ 	.dword	vprintf
	.align		8
        /*0008*/ 	.dword	$str


//--------------------- .text._Z14hello_from_gpuv --------------------------
	.section	.text._Z14hello_from_gpuv,"ax",@progbits
	.align	128
        .global         _Z14hello_from_gpuv
        .type           _Z14hello_from_gpuv,@function
        .size           _Z14hello_from_gpuv,(.L_x_2 - _Z14hello_from_gpuv)
        .other          _Z14hello_from_gpuv,@"STO_CUDA_ENTRY STV_DEFAULT"
_Z14hello_from_gpuv:
.text._Z14hello_from_gpuv:
[----:B------:R-:W0:Y:S01]  /*0000*/  LDC R1, c[0x0][0x37c] ;  /* 0x0000df00ff017b82 */ /* 0x000e220000000800 */
[----:B------:R-:W1:Y:S01]  /*0010*/  S2R R9, SR_TID.X ;  /* 0x0000000000097919 */ /* 0x000e620000002100 */
[----:B------:R-:W2:Y:S01]  /*0020*/  LDCU UR5, c[0x0][0x2fc] ;  /* 0x00005f80ff0577ac */ /* 0x000ea20008000800 */
[----:B0-----:R-:W-:Y:S01]  /*0030*/  VIADD R1, R1, 0xfffffff8 ;  /* 0xfffffff801017836 */ /* 0x001fe20000000000 */
[----:B------:R-:W1:Y:S01]  /*0040*/  S2R R0, SR_TID.Y ;  /* 0x0000000000007919 */ /* 0x000e620000002200 */
[----:B------:R-:W1:Y:S01]  /*0050*/  LDCU UR6, c[0x0][0x360] ;  /* 0x00006c00ff0677ac */ /* 0x000e620008000800 */
[----:B------:R-:W0:Y:S01]  /*0060*/  S2R R8, SR_CTAID.X ;  /* 0x0000000000087919 */ /* 0x000e220000002500 */
[----:B------:R-:W3:Y:S02]  /*0070*/  LDCU UR4, c[0x0][0x2f8] ;  /* 0x00005f00ff0477ac */ /* 0x000ee40008000800 */
[----:B---3--:R-:W-:-:S05]  /*0080*/  IADD3 R6, P0, PT, R1, UR4, RZ ;  /* 0x0000000401067c10 */ /* 0x008fca000ff1e0ff */
[----:B--2---:R-:W-:Y:S02]  /*0090*/  IMAD.X R7, RZ, RZ, UR5, P0 ;  /* 0x00000005ff077e24 */ /* 0x004fe400080e06ff */
[----:B-1----:R-:W-:Y:S01]  /*00a0*/  IMAD R9, R0, UR6, R9 ;  /* 0x0000000600097c24 */ /* 0x002fe2000f8e0209 */
[----:B------:R-:W-:Y:S01]  /*00b0*/  MOV R0, 0x0 ;  /* 0x0000000000007802 */ /* 0x000fe20000000f00 */
[----:B------:R-:W1:Y:S03]  /*00c0*/  LDCU.64 UR6, c[0x4][0x8] ;  /* 0x01000100ff0677ac */ /* 0x000e660008000a00 */
[----:B0-----:R0:W-:Y:S01]  /*00d0*/  STL.64 [R1], R8 ;  /* 0x0000000801007387 */ /* 0x0011e20000100a00 */
[----:B------:R0:W2:Y:S01]  /*00e0*/  LDC.64 R2, c[0x4][R0] ;  /* 0x0100000000027b82 */ /* 0x0000a20000000a00 */
[----:B-1----:R-:W-:Y:S01]  /*00f0*/  IMAD.U32 R4, RZ, RZ, UR6 ;  /* 0x00000006ff047e24 */ /* 0x002fe2000f8e00ff */
[----:B0-----:R-:W-:-:S07]  /*0100*/  MOV R5, UR7 ;  /* 0x0000000700057c02 */ /* 0x001fce0008000f00 */
[----:B------:R-:W-:-:S07]  /*0110*/  LEPC R20, `(.L_x_0) ;  /* 0x000000001014794e */ /* 0x000fce0000000000 */
[----:B--2---:R-:W-:Y:S05]  /*0120*/  CALL.ABS.NOINC R2 ;  /* 0x0000000002007343 */ /* 0x004fea0003c00000 */
.L_x_0:
[----:B------:R-:W-:Y:S05]  /*0130*/  EXIT ;  /* 0x000000000000794d */ /* 0x000fea0003800000 */
.L_x_1:
[----:B------:R-:W-:-:S00]  /*0140*/  BRA `(.L_x_1) ;  /* 0xfffffffc00fc7947 */ /* 0x000fc0000383ffff */
[----:B------:R-:W-:-:S00]  /*0150*/  NOP ;  /* 0x0000000000007918 */ /* 0x000fc00000000000 */
        /* <DEDUP_REMOVED lines=10> */
.L_x_2:


//--------------------- .nv.global.init           --------------------------
	.section	.nv.global.init,"aw",@progbits
.nv.global.init:
	.type		$str,@object
	.size		$str,(.L_0 - $str)
$str:
        /*0000*/ 	.byte	0x48, 0x65, 0x6c, 0x6c, 0x6f, 0x20, 0x57, 0x6f, 0x72, 0x6c, 0x64, 0x20, 0x66, 0x72, 0x6f, 0x6d
        /*0010*/ 	.byte	0x20, 0x62, 0x6c, 0x6f, 0x63, 0x6b, 0x2d, 0x25, 0x64, 0x20, 0x61, 0x6e, 0x64, 0x20, 0x74, 0x68
        /*0020*/ 	.byte	0x72, 0x65, 0x61, 0x64, 0x2d, 0x25, 0x64, 0x21, 0x0a, 0x00
.L_0:


//--------------------- .nv.shared.reserved.0     --------------------------
	.section	.nv.shared.reserved.0,"aw",@nobits
	.weak		__nv_reservedSMEM_offset_0_alias
	.size		__nv_reservedSMEM_offset_0_alias, 0, 64
	.other		__nv_reservedSMEM_offset_0_alias,@"STO_CUDA_RESERVED_SHARED STV_DEFAULT"
__nv_reservedSMEM_offset_0_alias:
	.zero		0
	.zero		64


//--------------------- .nv.constant0._Z14hello_from_gpuv --------------------------
	.section	.nv.constant0._Z14hello_from_gpuv,"a",@progbits
	.sectionflags	@""
	.align	4
.nv.constant0._Z14hello_from_gpuv:
	.zero		896


//--------------------- SYMBOLS --------------------------

	.type		.nv.reservedSmem.offset0,@object
	.size		.nv.reservedSmem.offset0,0x4
	.type		vprintf,@function
